//
// Generated by NVIDIA NVVM Compiler
//
// Compiler Build ID: CL-36424714
// Cuda compilation tools, release 13.0, V13.0.88
// Based on NVVM 20.0.0
//

.version 9.0
.target sm_100
.address_size 64

	// .globl	_Z17gradeSchoolKernelPiS_S_i

.visible .entry _Z17gradeSchoolKernelPiS_S_i(
	.param .u64 .ptr .align 1 _Z17gradeSchoolKernelPiS_S_i_param_0,
	.param .u64 .ptr .align 1 _Z17gradeSchoolKernelPiS_S_i_param_1,
	.param .u64 .ptr .align 1 _Z17gradeSchoolKernelPiS_S_i_param_2,
	.param .u32 _Z17gradeSchoolKernelPiS_S_i_param_3
)
{
	.reg .pred 	%p<12>;
	.reg .b32 	%r<155>;
	.reg .b64 	%rd<35>;

	ld.param.u64 	%rd11, [_Z17gradeSchoolKernelPiS_S_i_param_0];
	ld.param.u64 	%rd12, [_Z17gradeSchoolKernelPiS_S_i_param_1];
	ld.param.u32 	%r24, [_Z17gradeSchoolKernelPiS_S_i_param_3];
	cvta.to.global.u64 	%rd1, %rd12;
	mov.u32 	%r25, %ctaid.x;
	mov.u32 	%r26, %ntid.x;
	mul.lo.s32 	%r1, %r25, %r26;
	mov.u32 	%r2, %tid.x;
	add.s32 	%r3, %r1, %r2;
	setp.ge.s32 	%p1, %r3, %r24;
	setp.lt.s32 	%p2, %r24, 1;
	or.pred  	%p3, %p1, %p2;
	@%p3 bra 	$L__BB0_13;
	cvta.to.global.u64 	%rd14, %rd11;
	mul.wide.s32 	%rd15, %r3, 4;
	add.s64 	%rd2, %rd14, %rd15;
	setp.lt.u32 	%p4, %r24, 16;
	mov.b32 	%r151, 0;
	@%p4 bra 	$L__BB0_4;
	and.b32  	%r151, %r24, 2147483632;
	neg.s32 	%r149, %r151;
	add.s64 	%rd33, %rd1, 32;
	mov.u32 	%r148, %r3;
$L__BB0_3:
	.pragma "nounroll";
	ld.param.u64 	%rd31, [_Z17gradeSchoolKernelPiS_S_i_param_2];
	mul.wide.s32 	%rd16, %r148, 4;
	cvta.to.global.u64 	%rd17, %rd31;
	add.s64 	%rd18, %rd17, %rd16;
	ld.global.u32 	%r29, [%rd2];
	ld.global.u32 	%r30, [%rd33+-32];
	mul.lo.s32 	%r31, %r30, %r29;
	atom.global.add.u32 	%r32, [%rd18], %r31;
	ld.global.u32 	%r33, [%rd2];
	ld.global.u32 	%r34, [%rd33+-28];
	mul.lo.s32 	%r35, %r34, %r33;
	atom.global.add.u32 	%r36, [%rd18+4], %r35;
	ld.global.u32 	%r37, [%rd2];
	ld.global.u32 	%r38, [%rd33+-24];
	mul.lo.s32 	%r39, %r38, %r37;
	atom.global.add.u32 	%r40, [%rd18+8], %r39;
	ld.global.u32 	%r41, [%rd2];
	ld.global.u32 	%r42, [%rd33+-20];
	mul.lo.s32 	%r43, %r42, %r41;
	atom.global.add.u32 	%r44, [%rd18+12], %r43;
	ld.global.u32 	%r45, [%rd2];
	ld.global.u32 	%r46, [%rd33+-16];
	mul.lo.s32 	%r47, %r46, %r45;
	atom.global.add.u32 	%r48, [%rd18+16], %r47;
	ld.global.u32 	%r49, [%rd2];
	ld.global.u32 	%r50, [%rd33+-12];
	mul.lo.s32 	%r51, %r50, %r49;
	atom.global.add.u32 	%r52, [%rd18+20], %r51;
	ld.global.u32 	%r53, [%rd2];
	ld.global.u32 	%r54, [%rd33+-8];
	mul.lo.s32 	%r55, %r54, %r53;
	atom.global.add.u32 	%r56, [%rd18+24], %r55;
	ld.global.u32 	%r57, [%rd2];
	ld.global.u32 	%r58, [%rd33+-4];
	mul.lo.s32 	%r59, %r58, %r57;
	atom.global.add.u32 	%r60, [%rd18+28], %r59;
	ld.global.u32 	%r61, [%rd2];
	ld.global.u32 	%r62, [%rd33];
	mul.lo.s32 	%r63, %r62, %r61;
	atom.global.add.u32 	%r64, [%rd18+32], %r63;
	ld.global.u32 	%r65, [%rd2];
	ld.global.u32 	%r66, [%rd33+4];
	mul.lo.s32 	%r67, %r66, %r65;
	atom.global.add.u32 	%r68, [%rd18+36], %r67;
	ld.global.u32 	%r69, [%rd2];
	ld.global.u32 	%r70, [%rd33+8];
	mul.lo.s32 	%r71, %r70, %r69;
	atom.global.add.u32 	%r72, [%rd18+40], %r71;
	ld.global.u32 	%r73, [%rd2];
	ld.global.u32 	%r74, [%rd33+12];
	mul.lo.s32 	%r75, %r74, %r73;
	atom.global.add.u32 	%r76, [%rd18+44], %r75;
	ld.global.u32 	%r77, [%rd2];
	ld.global.u32 	%r78, [%rd33+16];
	mul.lo.s32 	%r79, %r78, %r77;
	atom.global.add.u32 	%r80, [%rd18+48], %r79;
	ld.global.u32 	%r81, [%rd2];
	ld.global.u32 	%r82, [%rd33+20];
	mul.lo.s32 	%r83, %r82, %r81;
	atom.global.add.u32 	%r84, [%rd18+52], %r83;
	ld.global.u32 	%r85, [%rd2];
	ld.global.u32 	%r86, [%rd33+24];
	mul.lo.s32 	%r87, %r86, %r85;
	atom.global.add.u32 	%r88, [%rd18+56], %r87;
	ld.global.u32 	%r89, [%rd2];
	ld.global.u32 	%r90, [%rd33+28];
	mul.lo.s32 	%r91, %r90, %r89;
	atom.global.add.u32 	%r92, [%rd18+60], %r91;
	add.s32 	%r149, %r149, 16;
	add.s32 	%r148, %r148, 16;
	add.s64 	%rd33, %rd33, 64;
	setp.ne.s32 	%p5, %r149, 0;
	@%p5 bra 	$L__BB0_3;
$L__BB0_4:
	and.b32  	%r11, %r24, 15;
	setp.eq.s32 	%p6, %r11, 0;
	@%p6 bra 	$L__BB0_13;
	ld.param.u64 	%rd32, [_Z17gradeSchoolKernelPiS_S_i_param_2];
	ld.param.u64 	%rd30, [_Z17gradeSchoolKernelPiS_S_i_param_1];
	cvta.to.global.u64 	%rd6, %rd32;
	cvta.to.global.u64 	%rd7, %rd30;
	and.b32  	%r12, %r24, 7;
	setp.lt.u32 	%p7, %r11, 8;
	@%p7 bra 	$L__BB0_7;
	add.s32 	%r93, %r151, %r3;
	mul.wide.s32 	%rd19, %r93, 4;
	add.s64 	%rd20, %rd6, %rd19;
	ld.global.u32 	%r94, [%rd2];
	mul.wide.u32 	%rd21, %r151, 4;
	add.s64 	%rd22, %rd7, %rd21;
	ld.global.u32 	%r95, [%rd22];
	mul.lo.s32 	%r96, %r95, %r94;
	atom.global.add.u32 	%r97, [%rd20], %r96;
	ld.global.u32 	%r98, [%rd2];
	ld.global.u32 	%r99, [%rd22+4];
	mul.lo.s32 	%r100, %r99, %r98;
	atom.global.add.u32 	%r101, [%rd20+4], %r100;
	ld.global.u32 	%r102, [%rd2];
	ld.global.u32 	%r103, [%rd22+8];
	mul.lo.s32 	%r104, %r103, %r102;
	atom.global.add.u32 	%r105, [%rd20+8], %r104;
	ld.global.u32 	%r106, [%rd2];
	ld.global.u32 	%r107, [%rd22+12];
	mul.lo.s32 	%r108, %r107, %r106;
	atom.global.add.u32 	%r109, [%rd20+12], %r108;
	ld.global.u32 	%r110, [%rd2];
	ld.global.u32 	%r111, [%rd22+16];
	mul.lo.s32 	%r112, %r111, %r110;
	atom.global.add.u32 	%r113, [%rd20+16], %r112;
	ld.global.u32 	%r114, [%rd2];
	ld.global.u32 	%r115, [%rd22+20];
	mul.lo.s32 	%r116, %r115, %r114;
	atom.global.add.u32 	%r117, [%rd20+20], %r116;
	ld.global.u32 	%r118, [%rd2];
	ld.global.u32 	%r119, [%rd22+24];
	mul.lo.s32 	%r120, %r119, %r118;
	atom.global.add.u32 	%r121, [%rd20+24], %r120;
	ld.global.u32 	%r122, [%rd2];
	ld.global.u32 	%r123, [%rd22+28];
	mul.lo.s32 	%r124, %r123, %r122;
	atom.global.add.u32 	%r125, [%rd20+28], %r124;
	add.s32 	%r151, %r151, 8;
$L__BB0_7:
	setp.eq.s32 	%p8, %r12, 0;
	@%p8 bra 	$L__BB0_13;
	and.b32  	%r15, %r24, 3;
	setp.lt.u32 	%p9, %r12, 4;
	@%p9 bra 	$L__BB0_10;
	add.s32 	%r126, %r151, %r3;
	mul.wide.s32 	%rd23, %r126, 4;
	add.s64 	%rd24, %rd6, %rd23;
	ld.global.u32 	%r127, [%rd2];
	mul.wide.u32 	%rd25, %r151, 4;
	add.s64 	%rd26, %rd7, %rd25;
	ld.global.u32 	%r128, [%rd26];
	mul.lo.s32 	%r129, %r128, %r127;
	atom.global.add.u32 	%r130, [%rd24], %r129;
	ld.global.u32 	%r131, [%rd2];
	ld.global.u32 	%r132, [%rd26+4];
	mul.lo.s32 	%r133, %r132, %r131;
	atom.global.add.u32 	%r134, [%rd24+4], %r133;
	ld.global.u32 	%r135, [%rd2];
	ld.global.u32 	%r136, [%rd26+8];
	mul.lo.s32 	%r137, %r136, %r135;
	atom.global.add.u32 	%r138, [%rd24+8], %r137;
	ld.global.u32 	%r139, [%rd2];
	ld.global.u32 	%r140, [%rd26+12];
	mul.lo.s32 	%r141, %r140, %r139;
	atom.global.add.u32 	%r142, [%rd24+12], %r141;
	add.s32 	%r151, %r151, 4;
$L__BB0_10:
	setp.eq.s32 	%p10, %r15, 0;
	@%p10 bra 	$L__BB0_13;
	mul.wide.u32 	%rd27, %r151, 4;
	add.s64 	%rd34, %rd7, %rd27;
	add.s32 	%r143, %r2, %r151;
	add.s32 	%r154, %r143, %r1;
	neg.s32 	%r153, %r15;
$L__BB0_12:
	.pragma "nounroll";
	mul.wide.s32 	%rd28, %r154, 4;
	add.s64 	%rd29, %rd6, %rd28;
	ld.global.u32 	%r144, [%rd2];
	ld.global.u32 	%r145, [%rd34];
	mul.lo.s32 	%r146, %r145, %r144;
	atom.global.add.u32 	%r147, [%rd29], %r146;
	add.s64 	%rd34, %rd34, 4;
	add.s32 	%r154, %r154, 1;
	add.s32 	%r153, %r153, 1;
	setp.ne.s32 	%p11, %r153, 0;
	@%p11 bra 	$L__BB0_12;
$L__BB0_13:
	ret;

}


// ===== COMPILED SASS (sm_100) =====

	.target	sm_100

	.elftype	@"ET_EXEC"


//--------------------- .note.nv.tkinfo           --------------------------
	.section	.note.nv.tkinfo,"",@"SHT_NOTE"
	.sectionflags	@"SHF_NOTE_NV_TKINFO"
	.tkinfo
        /*0018*/ 	.word	0x00000002
        /*0030*/ 	.string	""
        /*0030*/ 	.string	"ptxas"
        /*0030*/ 	.string	"Cuda compilation tools, release 13.0, V13.0.88"
        /*0030*/ 	.string	"Build cuda_13.0.r13.0/compiler.36424714_0"
        /*0030*/ 	.string	"-arch sm_100 -m 64 "



//--------------------- .note.nv.cuinfo           --------------------------
	.section	.note.nv.cuinfo,"",@"SHT_NOTE"
	.sectionflags	@"SHF_NOTE_NV_CUINFO"
        /*0018*/ 	.short	0x0002
        /*001a*/ 	.short	0x0064
        /*001c*/ 	.short	0x0082
	.zero		2


//--------------------- .nv.info                  --------------------------
	.section	.nv.info,"",@"SHT_CUDA_INFO"
	.align	4


	//----- nvinfo : EIATTR_REGCOUNT
	.align		4
        /*0000*/ 	.byte	0x04, 0x2f
        /*0002*/ 	.short	(.L_1 - .L_0)
	.align		4
.L_0:
        /*0004*/ 	.word	index@(_Z17gradeSchoolKernelPiS_S_i)
        /*0008*/ 	.word	0x00000016


	//----- nvinfo : EIATTR_FRAME_SIZE
	.align		4
.L_1:
        /*000c*/ 	.byte	0x04, 0x11
        /*000e*/ 	.short	(.L_3 - .L_2)
	.align		4
.L_2:
        /*0010*/ 	.word	index@(_Z17gradeSchoolKernelPiS_S_i)
        /*0014*/ 	.word	0x00000000


	//----- nvinfo : EIATTR_MIN_STACK_SIZE
	.align		4
.L_3:
        /*0018*/ 	.byte	0x04, 0x12
        /*001a*/ 	.short	(.L_5 - .L_4)
	.align		4
.L_4:
        /*001c*/ 	.word	index@(_Z17gradeSchoolKernelPiS_S_i)
        /*0020*/ 	.word	0x00000000
.L_5:


//--------------------- .nv.compat                --------------------------
	.section	.nv.compat,"",@"SHT_CUDA_COMPAT_INFO"
	.align	4
        /*0000*/ 	.byte	0x02, 0x09, 0x00, 0x00, 0x02, 0x02, 0x01, 0x00, 0x02, 0x05, 0x05, 0x00, 0x03, 0x07, 0x01, 0x01
        /*0010*/ 	.byte	0x02, 0x03, 0x00, 0x00, 0x02, 0x06, 0x01, 0x00, 0x04, 0x0b, 0x08, 0x00, 0x09, 0x00, 0x00, 0x00
        /*0020*/ 	.byte	0x00, 0x00, 0x00, 0x00


//--------------------- .nv.info._Z17gradeSchoolKernelPiS_S_i --------------------------
	.section	.nv.info._Z17gradeSchoolKernelPiS_S_i,"",@"SHT_CUDA_INFO"
	.sectionflags	@""
	.align	4


	//----- nvinfo : EIATTR_CUDA_API_VERSION
	.align		4
        /*0000*/ 	.byte	0x04, 0x37
        /*0002*/ 	.short	(.L_7 - .L_6)
.L_6:
        /*0004*/ 	.word	0x00000082


	//----- nvinfo : EIATTR_KPARAM_INFO
	.align		4
.L_7:
        /*0008*/ 	.byte	0x04, 0x17
        /*000a*/ 	.short	(.L_9 - .L_8)
.L_8:
        /*000c*/ 	.word	0x00000000
        /*0010*/ 	.short	0x0003
        /*0012*/ 	.short	0x0018
        /*0014*/ 	.byte	0x00, 0xf0, 0x11, 0x00


	//----- nvinfo : EIATTR_KPARAM_INFO
	.align		4
.L_9:
        /*0018*/ 	.byte	0x04, 0x17
        /*001a*/ 	.short	(.L_11 - .L_10)
.L_10:
        /*001c*/ 	.word	0x00000000
        /*0020*/ 	.short	0x0002
        /*0022*/ 	.short	0x0010
        /*0024*/ 	.byte	0x00, 0xf5, 0x21, 0x00


	//----- nvinfo : EIATTR_KPARAM_INFO
	.align		4
.L_11:
        /*0028*/ 	.byte	0x04, 0x17
        /*002a*/ 	.short	(.L_13 - .L_12)
.L_12:
        /*002c*/ 	.word	0x00000000
        /*0030*/ 	.short	0x0001
        /*0032*/ 	.short	0x0008
        /*0034*/ 	.byte	0x00, 0xf5, 0x21, 0x00


	//----- nvinfo : EIATTR_KPARAM_INFO
	.align		4
.L_13:
        /*0038*/ 	.byte	0x04, 0x17
        /*003a*/ 	.short	(.L_15 - .L_14)
.L_14:
        /*003c*/ 	.word	0x00000000
        /*0040*/ 	.short	0x0000
        /*0042*/ 	.short	0x0000
        /*0044*/ 	.byte	0x00, 0xf5, 0x21, 0x00


	//----- nvinfo : EIATTR_SPARSE_MMA_MASK
	.align		4
.L_15:
        /*0048*/ 	.byte	0x03, 0x50
        /*004a*/ 	.short	0x0000


	//----- nvinfo : EIATTR_MAXREG_COUNT
	.align		4
        /*004c*/ 	.byte	0x03, 0x1b
        /*004e*/ 	.short	0x00ff


	//----- nvinfo : EIATTR_MERCURY_ISA_VERSION
	.align		4
        /*0050*/ 	.byte	0x03, 0x5f
        /*0052*/ 	.short	0x0101


	//----- nvinfo : EIATTR_VRC_CTA_INIT_COUNT
	.align		4
        /*0054*/ 	.byte	0x02, 0x4a
	.zero		1
	.zero		1


	//----- nvinfo : EIATTR_EXIT_INSTR_OFFSETS
	.align		4
        /*0058*/ 	.byte	0x04, 0x1c
        /*005a*/ 	.short	(.L_17 - .L_16)


	//   ....[0]....
.L_16:
        /*005c*/ 	.word	0x00000090


	//   ....[1]....
        /*0060*/ 	.word	0x00000630


	//   ....[2]....
        /*0064*/ 	.word	0x000008e0


	//   ....[3]....
        /*0068*/ 	.word	0x00000a90


	//   ....[4]....
        /*006c*/ 	.word	0x00000bd0


	//----- nvinfo : EIATTR_CBANK_PARAM_SIZE
	.align		4
.L_17:
        /*0070*/ 	.byte	0x03, 0x19
        /*0072*/ 	.short	0x001c


	//----- nvinfo : EIATTR_PARAM_CBANK
	.align		4
        /*0074*/ 	.byte	0x04, 0x0a
        /*0076*/ 	.short	(.L_19 - .L_18)
	.align		4
.L_18:
        /*0078*/ 	.word	index@(.nv.constant0._Z17gradeSchoolKernelPiS_S_i)
        /*007c*/ 	.short	0x0380
        /*007e*/ 	.short	0x001c


	//----- nvinfo : EIATTR_SW_WAR
	.align		4
.L_19:
        /*0080*/ 	.byte	0x04, 0x36
        /*0082*/ 	.short	(.L_21 - .L_20)
.L_20:
        /*0084*/ 	.word	0x00000008
.L_21:


//--------------------- .nv.callgraph             --------------------------
	.section	.nv.callgraph,"",@"SHT_CUDA_CALLGRAPH"
	.align	4
	.sectionentsize	8
	.align		4
        /*0000*/ 	.word	0x00000000
	.align		4
        /*0004*/ 	.word	0xffffffff
	.align		4
        /*0008*/ 	.word	0x00000000
	.align		4
        /*000c*/ 	.word	0xfffffffe
	.align		4
        /*0010*/ 	.word	0x00000000
	.align		4
        /*0014*/ 	.word	0xfffffffd
	.align		4
        /*0018*/ 	.word	0x00000000
	.align		4
        /*001c*/ 	.word	0xfffffffc


//--------------------- .text._Z17gradeSchoolKernelPiS_S_i --------------------------
	.section	.text._Z17gradeSchoolKernelPiS_S_i,"ax",@progbits
	.align	128
        .global         _Z17gradeSchoolKernelPiS_S_i
        .type           _Z17gradeSchoolKernelPiS_S_i,@function
        .size           _Z17gradeSchoolKernelPiS_S_i,(.L_x_6 - _Z17gradeSchoolKernelPiS_S_i)
        .other          _Z17gradeSchoolKernelPiS_S_i,@"STO_CUDA_ENTRY STV_DEFAULT"
_Z17gradeSchoolKernelPiS_S_i:
.text._Z17gradeSchoolKernelPiS_S_i:
[----:B------:R-:W-:Y:S01]  /*0000*/  LDC R1, c[0x0][0x37c] ;  /* 0x0000df00ff017b82 */ /* 0x000fe20000000800 */
[----:B------:R-:W0:Y:S07]  /*0010*/  S2R R0, SR_TID.X ;  /* 0x0000000000007919 */ /* 0x000e2e0000002100 */
[----:B------:R-:W1:Y:S01]  /*0020*/  S2UR UR4, SR_CTAID.X ;  /* 0x00000000000479c3 */ /* 0x000e620000002500 */
[----:B------:R-:W1:Y:S07]  /*0030*/  LDCU UR5, c[0x0][0x360] ;  /* 0x00006c00ff0577ac */ /* 0x000e6e0008000800 */
[----:B------:R-:W2:Y:S01]  /*0040*/  LDC R9, c[0x0][0x398] ;  /* 0x0000e600ff097b82 */ /* 0x000ea20000000800 */
[----:B-1----:R-:W-:-:S06]  /*0050*/  UIMAD UR4, UR4, UR5, URZ ;  /* 0x00000005040472a4 */ /* 0x002fcc000f8e02ff */
[----:B0-----:R-:W-:Y:S02]  /*0060*/  IADD3 R4, PT, PT, R0, UR4, RZ ;  /* 0x0000000400047c10 */ /* 0x001fe4000fffe0ff */
[----:B--2---:R-:W-:-:S04]  /*0070*/  ISETP.GE.AND P0, PT, R9, 0x1, PT ;  /* 0x000000010900780c */ /* 0x004fc80003f06270 */
[----:B------:R-:W-:-:S13]  /*0080*/  ISETP.GE.OR P0, PT, R4, R9, !P0 ;  /* 0x000000090400720c */ /* 0x000fda0004706670 */
[----:B------:R-:W-:Y:S05]  /*0090*/  @P0 EXIT ;  /* 0x000000000000094d */ /* 0x000fea0003800000 */
[----:B------:R-:W0:Y:S01]  /*00a0*/  LDC.64 R2, c[0x0][0x380] ;  /* 0x0000e000ff027b82 */ /* 0x000e220000000a00 */
[C---:B------:R-:W-:Y:S01]  /*00b0*/  ISETP.GE.U32.AND P1, PT, R9.reuse, 0x10, PT ;  /* 0x000000100900780c */ /* 0x040fe20003f26070 */
[----:B------:R-:W1:Y:S01]  /*00c0*/  LDCU.64 UR8, c[0x0][0x358] ;  /* 0x00006b00ff0877ac */ /* 0x000e620008000a00 */
[----:B------:R-:W-:Y:S01]  /*00d0*/  HFMA2 R5, -RZ, RZ, 0, 0 ;  /* 0x00000000ff057431 */ /* 0x000fe200000001ff */
[----:B------:R-:W-:Y:S01]  /*00e0*/  LOP3.LUT P0, R16, R9, 0xf, RZ, 0xc0, !PT ;  /* 0x0000000f09107812 */ /* 0x000fe2000780c0ff */
[----:B0-----:R-:W-:-:S09]  /*00f0*/  IMAD.WIDE R2, R4, 0x4, R2 ;  /* 0x0000000404027825 */ /* 0x001fd200078e0202 */
[----:B-1----:R-:W-:Y:S05]  /*0100*/  @!P1 BRA `(.L_x_0) ;  /* 0x0000000400489947 */ /* 0x002fea0003800000 */
[----:B------:R-:W0:Y:S01]  /*0110*/  LDCU.64 UR6, c[0x0][0x388] ;  /* 0x00007100ff0677ac */ /* 0x000e220008000a00 */
[----:B------:R-:W-:Y:S02]  /*0120*/  LOP3.LUT R5, R9, 0x7ffffff0, RZ, 0xc0, !PT ;  /* 0x7ffffff009057812 */ /* 0x000fe400078ec0ff */
[----:B------:R-:W-:Y:S02]  /*0130*/  MOV R8, R4 ;  /* 0x0000000400087202 */ /* 0x000fe40000000f00 */
[----:B------:R-:W-:Y:S01]  /*0140*/  IADD3 R12, PT, PT, -R5, RZ, RZ ;  /* 0x000000ff050c7210 */ /* 0x000fe20007ffe1ff */
[----:B0-----:R-:W-:-:S04]  /*0150*/  UIADD3 UR5, UP0, UPT, UR6, 0x20, URZ ;  /* 0x0000002006057890 */ /* 0x001fc8000ff1e0ff */
[----:B------:R-:W-:Y:S02]  /*0160*/  UIADD3.X UR6, UPT, UPT, URZ, UR7, URZ, UP0, !UPT ;  /* 0x00000007ff067290 */ /* 0x000fe400087fe4ff */
[----:B------:R-:W-:-:S04]  /*0170*/  MOV R13, UR5 ;  /* 0x00000005000d7c02 */ /* 0x000fc80008000f00 */
[----:B------:R-:W-:-:S07]  /*0180*/  MOV R14, UR6 ;  /* 0x00000006000e7c02 */ /* 0x000fce0008000f00 */
.L_x_1:
[----:B------:R-:W-:Y:S01]  /*0190*/  MOV R6, R13 ;  /* 0x0000000d00067202 */ /* 0x000fe20000000f00 */
[----:B-1----:R-:W0:Y:S01]  /*01a0*/  LDC.64 R10, c[0x0][0x390] ;  /* 0x0000e400ff0a7b82 */ /* 0x002e220000000a00 */
[----:B------:R-:W-:Y:S01]  /*01b0*/  MOV R7, R14 ;  /* 0x0000000e00077202 */ /* 0x000fe20000000f00 */
[----:B------:R-:W2:Y:S04]  /*01c0*/  LDG.E R13, desc[UR8][R2.64] ;  /* 0x00000008020d7981 */ /* 0x000ea8000c1e1900 */
[----:B------:R-:W2:Y:S01]  /*01d0*/  LDG.E R14, desc[UR8][R6.64+-0x20] ;  /* 0xffffe008060e7981 */ /* 0x000ea2000c1e1900 */
[----:B0-----:R-:W-:-:S04]  /*01e0*/  IMAD.WIDE R10, R8, 0x4, R10 ;  /* 0x00000004080a7825 */ /* 0x001fc800078e020a */
[----:B--2---:R-:W-:-:S05]  /*01f0*/  IMAD R13, R13, R14, RZ ;  /* 0x0000000e0d0d7224 */ /* 0x004fca00078e02ff */
[----:B------:R0:W-:Y:S04]  /*0200*/  REDG.E.ADD.STRONG.GPU desc[UR8][R10.64], R13 ;  /* 0x0000000d0a00798e */ /* 0x0001e8000c12e108 */
[----:B------:R-:W2:Y:S04]  /*0210*/  LDG.E R14, desc[UR8][R2.64] ;  /* 0x00000008020e7981 */ /* 0x000ea8000c1e1900 */
[----:B------:R-:W2:Y:S02]  /*0220*/  LDG.E R15, desc[UR8][R6.64+-0x1c] ;  /* 0xffffe408060f7981 */ /* 0x000ea4000c1e1900 */
[----:B--2---:R-:W-:-:S05]  /*0230*/  IMAD R15, R14, R15, RZ ;  /* 0x0000000f0e0f7224 */ /* 0x004fca00078e02ff */
[----:B------:R1:W-:Y:S04]  /*0240*/  REDG.E.ADD.STRONG.GPU desc[UR8][R10.64+0x4], R15 ;  /* 0x0000040f0a00798e */ /* 0x0003e8000c12e108 */
[----:B------:R-:W2:Y:S04]  /*0250*/  LDG.E R14, desc[UR8][R2.64] ;  /* 0x00000008020e7981 */ /* 0x000ea8000c1e1900 */
[----:B------:R-:W2:Y:S02]  /*0260*/  LDG.E R17, desc[UR8][R6.64+-0x18] ;  /* 0xffffe80806117981 */ /* 0x000ea4000c1e1900 */
[----:B--2---:R-:W-:-:S05]  /*0270*/  IMAD R17, R14, R17, RZ ;  /* 0x000000110e117224 */ /* 0x004fca00078e02ff */
[----:B------:R2:W-:Y:S04]  /*0280*/  REDG.E.ADD.STRONG.GPU desc[UR8][R10.64+0x8], R17 ;  /* 0x000008110a00798e */ /* 0x0005e8000c12e108 */
[----:B------:R-:W3:Y:S04]  /*0290*/  LDG.E R14, desc[UR8][R2.64] ;  /* 0x00000008020e7981 */ /* 0x000ee8000c1e1900 */
[----:B------:R-:W3:Y:S02]  /*02a0*/  LDG.E R19, desc[UR8][R6.64+-0x14] ;  /* 0xffffec0806137981 */ /* 0x000ee4000c1e1900 */
[----:B---3--:R-:W-:-:S05]  /*02b0*/  IMAD R19, R14, R19, RZ ;  /* 0x000000130e137224 */ /* 0x008fca00078e02ff */
[----:B------:R3:W-:Y:S04]  /*02c0*/  REDG.E.ADD.STRONG.GPU desc[UR8][R10.64+0xc], R19 ;  /* 0x00000c130a00798e */ /* 0x0007e8000c12e108 */
[----:B0-----:R-:W4:Y:S04]  /*02d0*/  LDG.E R13, desc[UR8][R2.64] ;  /* 0x00000008020d7981 */ /* 0x001f28000c1e1900 */
[----:B------:R-:W4:Y:S02]  /*02e0*/  LDG.E R14, desc[UR8][R6.64+-0x10] ;  /* 0xfffff008060e7981 */ /* 0x000f24000c1e1900 */
[----:B----4-:R-:W-:-:S05]  /*02f0*/  IMAD R13, R13, R14, RZ ;  /* 0x0000000e0d0d7224 */ /* 0x010fca00078e02ff */
[----:B------:R0:W-:Y:S04]  /*0300*/  REDG.E.ADD.STRONG.GPU desc[UR8][R10.64+0x10], R13 ;  /* 0x0000100d0a00798e */ /* 0x0001e8000c12e108 */
[----:B------:R-:W4:Y:S04]  /*0310*/  LDG.E R14, desc[UR8][R2.64] ;  /* 0x00000008020e7981 */ /* 0x000f28000c1e1900 */
[----:B-1----:R-:W4:Y:S02]  /*0320*/  LDG.E R15, desc[UR8][R6.64+-0xc] ;  /* 0xfffff408060f7981 */ /* 0x002f24000c1e1900 */
[----:B----4-:R-:W-:-:S05]  /*0330*/  IMAD R15, R14, R15, RZ ;  /* 0x0000000f0e0f7224 */ /* 0x010fca00078e02ff */
[----:B------:R1:W-:Y:S04]  /*0340*/  REDG.E.ADD.STRONG.GPU desc[UR8][R10.64+0x14], R15 ;  /* 0x0000140f0a00798e */ /* 0x0003e8000c12e108 */
[----:B------:R-:W4:Y:S04]  /*0350*/  LDG.E R14, desc[UR8][R2.64] ;  /* 0x00000008020e7981 */ /* 0x000f28000c1e1900 */
[----:B--2---:R-:W4:Y:S02]  /*0360*/  LDG.E R17, desc[UR8][R6.64+-0x8] ;  /* 0xfffff80806117981 */ /* 0x004f24000c1e1900 */
[----:B----4-:R-:W-:-:S05]  /*0370*/  IMAD R17, R14, R17, RZ ;  /* 0x000000110e117224 */ /* 0x010fca00078e02ff */
[----:B------:R2:W-:Y:S04]  /*0380*/  REDG.E.ADD.STRONG.GPU desc[UR8][R10.64+0x18], R17 ;  /* 0x000018110a00798e */ /* 0x0005e8000c12e108 */
[----:B------:R-:W4:Y:S04]  /*0390*/  LDG.E R14, desc[UR8][R2.64] ;  /* 0x00000008020e7981 */ /* 0x000f28000c1e1900 */
[----:B---3--:R-:W4:Y:S02]  /*03a0*/  LDG.E R19, desc[UR8][R6.64+-0x4] ;  /* 0xfffffc0806137981 */ /* 0x008f24000c1e1900 */
[----:B----4-:R-:W-:-:S05]  /*03b0*/  IMAD R19, R14, R19, RZ ;  /* 0x000000130e137224 */ /* 0x010fca00078e02ff */
        /* <DEDUP_REMOVED lines=26> */
[----:B--2---:R-:W4:Y:S01]  /*0560*/  LDG.E R17, desc[UR8][R6.64+0x18] ;  /* 0x0000180806117981 */ /* 0x004f22000c1e1900 */
[----:B------:R-:W-:Y:S01]  /*0570*/  IADD3 R12, PT, PT, R12, 0x10, RZ ;  /* 0x000000100c0c7810 */ /* 0x000fe20007ffe0ff */
[----:B----4-:R-:W-:-:S05]  /*0580*/  IMAD R17, R14, R17, RZ ;  /* 0x000000110e117224 */ /* 0x010fca00078e02ff */
[----:B------:R1:W-:Y:S04]  /*0590*/  REDG.E.ADD.STRONG.GPU desc[UR8][R10.64+0x38], R17 ;  /* 0x000038110a00798e */ /* 0x0003e8000c12e108 */
[----:B------:R-:W2:Y:S04]  /*05a0*/  LDG.E R14, desc[UR8][R2.64] ;  /* 0x00000008020e7981 */ /* 0x000ea8000c1e1900 */
[----:B---3--:R-:W2:Y:S01]  /*05b0*/  LDG.E R19, desc[UR8][R6.64+0x1c] ;  /* 0x00001c0806137981 */ /* 0x008ea2000c1e1900 */
[----:B------:R-:W-:Y:S02]  /*05c0*/  ISETP.NE.AND P1, PT, R12, RZ, PT ;  /* 0x000000ff0c00720c */ /* 0x000fe40003f25270 */
[----:B0-----:R-:W-:-:S02]  /*05d0*/  IADD3 R13, P2, PT, R6, 0x40, RZ ;  /* 0x00000040060d7810 */ /* 0x001fc40007f5e0ff */
[----:B------:R-:W-:Y:S01]  /*05e0*/  IADD3 R8, PT, PT, R8, 0x10, RZ ;  /* 0x0000001008087810 */ /* 0x000fe20007ffe0ff */
[----:B--2---:R-:W-:Y:S01]  /*05f0*/  IMAD R19, R14, R19, RZ ;  /* 0x000000130e137224 */ /* 0x004fe200078e02ff */
[----:B------:R-:W-:-:S04]  /*0600*/  IADD3.X R14, PT, PT, RZ, R7, RZ, P2, !PT ;  /* 0x00000007ff0e7210 */ /* 0x000fc800017fe4ff */
[----:B------:R1:W-:Y:S03]  /*0610*/  REDG.E.ADD.STRONG.GPU desc[UR8][R10.64+0x3c], R19 ;  /* 0x00003c130a00798e */ /* 0x0003e6000c12e108 */
[----:B------:R-:W-:Y:S05]  /*0620*/  @P1 BRA `(.L_x_1) ;  /* 0xfffffff800d81947 */ /* 0x000fea000383ffff */
.L_x_0:
[----:B------:R-:W-:Y:S05]  /*0630*/  @!P0 EXIT ;  /* 0x000000000000894d */ /* 0x000fea0003800000 */
[----:B------:R-:W-:Y:S02]  /*0640*/  ISETP.GE.U32.AND P0, PT, R16, 0x8, PT ;  /* 0x000000081000780c */ /* 0x000fe40003f06070 */
[----:B------:R-:W-:-:S04]  /*0650*/  LOP3.LUT R12, R9, 0x7, RZ, 0xc0, !PT ;  /* 0x00000007090c7812 */ /* 0x000fc800078ec0ff */
[----:B------:R-:W-:-:S07]  /*0660*/  ISETP.NE.AND P1, PT, R12, RZ, PT ;  /* 0x000000ff0c00720c */ /* 0x000fce0003f25270 */
[----:B------:R-:W-:Y:S06]  /*0670*/  @!P0 BRA `(.L_x_2) ;  /* 0x0000000000988947 */ /* 0x000fec0003800000 */
[----:B------:R-:W0:Y:S01]  /*0680*/  LDC.64 R6, c[0x0][0x388] ;  /* 0x0000e200ff067b82 */ /* 0x000e220000000a00 */
[----:B------:R-:W2:Y:S07]  /*0690*/  LDG.E R8, desc[UR8][R2.64] ;  /* 0x0000000802087981 */ /* 0x000eae000c1e1900 */
[----:B-1----:R-:W1:Y:S01]  /*06a0*/  LDC.64 R10, c[0x0][0x390] ;  /* 0x0000e400ff0a7b82 */ /* 0x002e620000000a00 */
[----:B0-----:R-:W-:-:S05]  /*06b0*/  IMAD.WIDE.U32 R6, R5, 0x4, R6 ;  /* 0x0000000405067825 */ /* 0x001fca00078e0006 */
[----:B------:R-:W2:Y:S01]  /*06c0*/  LDG.E R15, desc[UR8][R6.64] ;  /* 0x00000008060f7981 */ /* 0x000ea2000c1e1900 */
[----:B------:R-:W-:-:S05]  /*06d0*/  IADD3 R13, PT, PT, R4, R5, RZ ;  /* 0x00000005040d7210 */ /* 0x000fca0007ffe0ff */
[----:B-1----:R-:W-:-:S04]  /*06e0*/  IMAD.WIDE R10, R13, 0x4, R10 ;  /* 0x000000040d0a7825 */ /* 0x002fc800078e020a */
        /* <DEDUP_REMOVED lines=14> */
[----:B------:R-:W4:Y:S04]  /*07d0*/  LDG.E R8, desc[UR8][R2.64] ;  /* 0x0000000802087981 */ /* 0x000f28000c1e1900 */
[----:B0-----:R-:W4:Y:S02]  /*07e0*/  LDG.E R15, desc[UR8][R6.64+0x10] ;  /* 0x00001008060f7981 */ /* 0x001f24000c1e1900 */
        /* <DEDUP_REMOVED lines=10> */
[----:B---3--:R-:W2:Y:S04]  /*0890*/  LDG.E R19, desc[UR8][R6.64+0x1c] ;  /* 0x00001c0806137981 */ /* 0x008ea8000c1e1900 */
[----:B------:R-:W2:Y:S02]  /*08a0*/  LDG.E R8, desc[UR8][R2.64] ;  /* 0x0000000802087981 */ /* 0x000ea4000c1e1900 */
[----:B--2---:R-:W-:-:S05]  /*08b0*/  IMAD R19, R8, R19, RZ ;  /* 0x0000001308137224 */ /* 0x004fca00078e02ff */
[----:B------:R0:W-:Y:S01]  /*08c0*/  REDG.E.ADD.STRONG.GPU desc[UR8][R10.64+0x1c], R19 ;  /* 0x00001c130a00798e */ /* 0x0001e2000c12e108 */
[----:B------:R-:W-:-:S07]  /*08d0*/  IADD3 R5, PT, PT, R5, 0x8, RZ ;  /* 0x0000000805057810 */ /* 0x000fce0007ffe0ff */
.L_x_2:
[----:B------:R-:W-:Y:S05]  /*08e0*/  @!P1 EXIT ;  /* 0x000000000000994d */ /* 0x000fea0003800000 */
[----:B------:R-:W-:Y:S02]  /*08f0*/  ISETP.GE.U32.AND P0, PT, R12, 0x4, PT ;  /* 0x000000040c00780c */ /* 0x000fe40003f06070 */
[----:B------:R-:W-:-:S04]  /*0900*/  LOP3.LUT R9, R9, 0x3, RZ, 0xc0, !PT ;  /* 0x0000000309097812 */ /* 0x000fc800078ec0ff */
[----:B------:R-:W-:-:S07]  /*0910*/  ISETP.NE.AND P1, PT, R9, RZ, PT ;  /* 0x000000ff0900720c */ /* 0x000fce0003f25270 */
[----:B------:R-:W-:Y:S06]  /*0920*/  @!P0 BRA `(.L_x_3) ;  /* 0x0000000000588947 */ /* 0x000fec0003800000 */
[----:B------:R-:W2:Y:S01]  /*0930*/  LDC.64 R6, c[0x0][0x388] ;  /* 0x0000e200ff067b82 */ /* 0x000ea20000000a00 */
[----:B------:R-:W3:Y:S07]  /*0940*/  LDG.E R8, desc[UR8][R2.64] ;  /* 0x0000000802087981 */ /* 0x000eee000c1e1900 */
[----:B01----:R-:W0:Y:S01]  /*0950*/  LDC.64 R10, c[0x0][0x390] ;  /* 0x0000e400ff0a7b82 */ /* 0x003e220000000a00 */
[----:B--2---:R-:W-:-:S05]  /*0960*/  IMAD.WIDE.U32 R6, R5, 0x4, R6 ;  /* 0x0000000405067825 */ /* 0x004fca00078e0006 */
[----:B------:R-:W3:Y:S01]  /*0970*/  LDG.E R13, desc[UR8][R6.64] ;  /* 0x00000008060d7981 */ /* 0x000ee2000c1e1900 */
[----:B------:R-:W-:-:S05]  /*0980*/  IADD3 R15, PT, PT, R4, R5, RZ ;  /* 0x00000005040f7210 */ /* 0x000fca0007ffe0ff */
[----:B0-----:R-:W-:-:S04]  /*0990*/  IMAD.WIDE R10, R15, 0x4, R10 ;  /* 0x000000040f0a7825 */ /* 0x001fc800078e020a */
[----:B---3--:R-:W-:-:S05]  /*09a0*/  IMAD R13, R8, R13, RZ ;  /* 0x0000000d080d7224 */ /* 0x008fca00078e02ff */
[----:B------:R2:W-:Y:S04]  /*09b0*/  REDG.E.ADD.STRONG.GPU desc[UR8][R10.64], R13 ;  /* 0x0000000d0a00798e */ /* 0x0005e8000c12e108 */
[----:B------:R-:W3:Y:S04]  /*09c0*/  LDG.E R4, desc[UR8][R2.64] ;  /* 0x0000000802047981 */ /* 0x000ee8000c1e1900 */
[----:B------:R-:W3:Y:S02]  /*09d0*/  LDG.E R15, desc[UR8][R6.64+0x4] ;  /* 0x00000408060f7981 */ /* 0x000ee4000c1e1900 */
        /* <DEDUP_REMOVED lines=9> */
[----:B------:R2:W-:Y:S01]  /*0a70*/  REDG.E.ADD.STRONG.GPU desc[UR8][R10.64+0xc], R19 ;  /* 0x00000c130a00798e */ /* 0x0005e2000c12e108 */
[----:B------:R-:W-:-:S07]  /*0a80*/  IADD3 R5, PT, PT, R5, 0x4, RZ ;  /* 0x0000000405057810 */ /* 0x000fce0007ffe0ff */
.L_x_3:
[----:B------:R-:W-:Y:S05]  /*0a90*/  @!P1 EXIT ;  /* 0x000000000000994d */ /* 0x000fea0003800000 */
[----:B012---:R-:W0:Y:S01]  /*0aa0*/  LDC.64 R10, c[0x0][0x388] ;  /* 0x0000e200ff0a7b82 */ /* 0x007e220000000a00 */
[----:B------:R-:W-:Y:S02]  /*0ab0*/  IADD3 R13, PT, PT, R0, UR4, R5 ;  /* 0x00000004000d7c10 */ /* 0x000fe4000fffe005 */
[----:B------:R-:W-:-:S05]  /*0ac0*/  IADD3 R0, PT, PT, -R9, RZ, RZ ;  /* 0x000000ff09007210 */ /* 0x000fca0007ffe1ff */
[----:B------:R-:W1:Y:S01]  /*0ad0*/  LDC.64 R6, c[0x0][0x390] ;  /* 0x0000e400ff067b82 */ /* 0x000e620000000a00 */
[----:B0-----:R-:W-:-:S03]  /*0ae0*/  IMAD.WIDE.U32 R10, R5, 0x4, R10 ;  /* 0x00000004050a7825 */ /* 0x001fc600078e000a */
[----:B------:R-:W-:Y:S02]  /*0af0*/  MOV R8, R10 ;  /* 0x0000000a00087202 */ /* 0x000fe40000000f00 */
[----:B------:R-:W-:-:S07]  /*0b00*/  MOV R15, R11 ;  /* 0x0000000b000f7202 */ /* 0x000fce0000000f00 */
.L_x_4:
[----:B------:R-:W-:Y:S01]  /*0b10*/  MOV R9, R15 ;  /* 0x0000000f00097202 */ /* 0x000fe20000000f00 */
[----:B------:R-:W2:Y:S05]  /*0b20*/  LDG.E R10, desc[UR8][R2.64] ;  /* 0x00000008020a7981 */ /* 0x000eaa000c1e1900 */
[----:B0-----:R0:W2:Y:S01]  /*0b30*/  LDG.E R9, desc[UR8][R8.64] ;  /* 0x0000000808097981 */ /* 0x0010a2000c1e1900 */
[----:B------:R-:W-:Y:S01]  /*0b40*/  IADD3 R0, PT, PT, R0, 0x1, RZ ;  /* 0x0000000100007810 */ /* 0x000fe20007ffe0ff */
[----:B-1----:R-:W-:-:S03]  /*0b50*/  IMAD.WIDE R4, R13, 0x4, R6 ;  /* 0x000000040d047825 */ /* 0x002fc600078e0206 */
[----:B------:R-:W-:Y:S02]  /*0b60*/  ISETP.NE.AND P0, PT, R0, RZ, PT ;  /* 0x000000ff0000720c */ /* 0x000fe40003f05270 */
[----:B0-----:R-:W-:Y:S02]  /*0b70*/  IADD3 R8, P1, PT, R8, 0x4, RZ ;  /* 0x0000000408087810 */ /* 0x001fe40007f3e0ff */
[----:B------:R-:W-:Y:S02]  /*0b80*/  IADD3 R13, PT, PT, R13, 0x1, RZ ;  /* 0x000000010d0d7810 */ /* 0x000fe40007ffe0ff */
[----:B------:R-:W-:Y:S01]  /*0b90*/  IADD3.X R15, PT, PT, RZ, R15, RZ, P1, !PT ;  /* 0x0000000fff0f7210 */ /* 0x000fe20000ffe4ff */
[----:B--2---:R-:W-:-:S05]  /*0ba0*/  IMAD R11, R10, R9, RZ ;  /* 0x000000090a0b7224 */ /* 0x004fca00078e02ff */
[----:B------:R0:W-:Y:S01]  /*0bb0*/  REDG.E.ADD.STRONG.GPU desc[UR8][R4.64], R11 ;  /* 0x0000000b0400798e */ /* 0x0001e2000c12e108 */
[----:B------:R-:W-:Y:S05]  /*0bc0*/  @P0 BRA `(.L_x_4) ;  /* 0xfffffffc00d00947 */ /* 0x000fea000383ffff */
[----:B------:R-:W-:Y:S05]  /*0bd0*/  EXIT ;  /* 0x000000000000794d */ /* 0x000fea0003800000 */
.L_x_5:
[----:B------:R-:W-:-:S00]  /*0be0*/  BRA `(.L_x_5) ;  /* 0xfffffffc00fc7947 */ /* 0x000fc0000383ffff */
[----:B------:R-:W-:-:S00]  /*0bf0*/  NOP ;  /* 0x0000000000007918 */ /* 0x000fc00000000000 */
        /* <DEDUP_REMOVED lines=8> */
.L_x_6:


//--------------------- .nv.shared.reserved.0     --------------------------
	.section	.nv.shared.reserved.0,"aw",@nobits
	.weak		__nv_reservedSMEM_offset_0_alias
	.size		__nv_reservedSMEM_offset_0_alias, 0, 64
	.other		__nv_reservedSMEM_offset_0_alias,@"STO_CUDA_RESERVED_SHARED STV_DEFAULT"
__nv_reservedSMEM_offset_0_alias:
	.zero		0
	.zero		64


//--------------------- .nv.constant0._Z17gradeSchoolKernelPiS_S_i --------------------------
	.section	.nv.constant0._Z17gradeSchoolKernelPiS_S_i,"a",@progbits
	.sectionflags	@""
	.align	4
.nv.constant0._Z17gradeSchoolKernelPiS_S_i:
	.zero		924


//--------------------- SYMBOLS --------------------------

	.type		.nv.reservedSmem.offset0,@object
	.size		.nv.reservedSmem.offset0,0x4
